//
// Generated by NVIDIA NVVM Compiler
//
// Compiler Build ID: CL-36424714
// Cuda compilation tools, release 13.0, V13.0.88
// Based on NVVM 20.0.0
//

.version 9.0
.target sm_100
.address_size 64

	// .globl	_Z15grayscaleKernelPiS_i

.visible .entry _Z15grayscaleKernelPiS_i(
	.param .u64 .ptr .align 1 _Z15grayscaleKernelPiS_i_param_0,
	.param .u64 .ptr .align 1 _Z15grayscaleKernelPiS_i_param_1,
	.param .u32 _Z15grayscaleKernelPiS_i_param_2
)
{
	.reg .pred 	%p<2>;
	.reg .b32 	%r<11>;
	.reg .b32 	%f<7>;
	.reg .b64 	%rd<8>;

	ld.param.u64 	%rd1, [_Z15grayscaleKernelPiS_i_param_0];
	ld.param.u64 	%rd2, [_Z15grayscaleKernelPiS_i_param_1];
	ld.param.u32 	%r2, [_Z15grayscaleKernelPiS_i_param_2];
	mov.u32 	%r3, %ctaid.x;
	mov.u32 	%r4, %ntid.x;
	mov.u32 	%r5, %tid.x;
	mad.lo.s32 	%r1, %r3, %r4, %r5;
	setp.ge.s32 	%p1, %r1, %r2;
	@%p1 bra 	$L__BB0_2;
	cvta.to.global.u64 	%rd3, %rd1;
	cvta.to.global.u64 	%rd4, %rd2;
	mul.lo.s32 	%r6, %r1, 3;
	mul.wide.s32 	%rd5, %r6, 4;
	add.s64 	%rd6, %rd3, %rd5;
	ld.global.u32 	%r7, [%rd6];
	ld.global.u32 	%r8, [%rd6+4];
	ld.global.u32 	%r9, [%rd6+8];
	cvt.rn.f32.s32 	%f1, %r7;
	cvt.rn.f32.s32 	%f2, %r8;
	mul.f32 	%f3, %f2, 0f3F1645A2;
	fma.rn.f32 	%f4, %f1, 0f3E991687, %f3;
	cvt.rn.f32.s32 	%f5, %r9;
	fma.rn.f32 	%f6, %f5, 0f3DE978D5, %f4;
	cvt.rzi.s32.f32 	%r10, %f6;
	add.s64 	%rd7, %rd4, %rd5;
	st.global.u32 	[%rd7], %r10;
	st.global.u32 	[%rd7+4], %r10;
	st.global.u32 	[%rd7+8], %r10;
$L__BB0_2:
	ret;

}


// ===== COMPILED SASS (sm_100) =====

	.target	sm_100

	.elftype	@"ET_EXEC"


//--------------------- .note.nv.tkinfo           --------------------------
	.section	.note.nv.tkinfo,"",@"SHT_NOTE"
	.sectionflags	@"SHF_NOTE_NV_TKINFO"
	.tkinfo
        /*0018*/ 	.word	0x00000002
        /*0030*/ 	.string	""
        /*0030*/ 	.string	"ptxas"
        /*0030*/ 	.string	"Cuda compilation tools, release 13.0, V13.0.88"
        /*0030*/ 	.string	"Build cuda_13.0.r13.0/compiler.36424714_0"
        /*0030*/ 	.string	"-arch sm_100 -m 64 "



//--------------------- .note.nv.cuinfo           --------------------------
	.section	.note.nv.cuinfo,"",@"SHT_NOTE"
	.sectionflags	@"SHF_NOTE_NV_CUINFO"
        /*0018*/ 	.short	0x0002
        /*001a*/ 	.short	0x0064
        /*001c*/ 	.short	0x0082
	.zero		2


//--------------------- .nv.info                  --------------------------
	.section	.nv.info,"",@"SHT_CUDA_INFO"
	.align	4


	//----- nvinfo : EIATTR_REGCOUNT
	.align		4
        /*0000*/ 	.byte	0x04, 0x2f
        /*0002*/ 	.short	(.L_1 - .L_0)
	.align		4
.L_0:
        /*0004*/ 	.word	index@(_Z15grayscaleKernelPiS_i)
        /*0008*/ 	.word	0x0000000e


	//----- nvinfo : EIATTR_FRAME_SIZE
	.align		4
.L_1:
        /*000c*/ 	.byte	0x04, 0x11
        /*000e*/ 	.short	(.L_3 - .L_2)
	.align		4
.L_2:
        /*0010*/ 	.word	index@(_Z15grayscaleKernelPiS_i)
        /*0014*/ 	.word	0x00000000


	//----- nvinfo : EIATTR_MIN_STACK_SIZE
	.align		4
.L_3:
        /*0018*/ 	.byte	0x04, 0x12
        /*001a*/ 	.short	(.L_5 - .L_4)
	.align		4
.L_4:
        /*001c*/ 	.word	index@(_Z15grayscaleKernelPiS_i)
        /*0020*/ 	.word	0x00000000
.L_5:


//--------------------- .nv.compat                --------------------------
	.section	.nv.compat,"",@"SHT_CUDA_COMPAT_INFO"
	.align	4
        /*0000*/ 	.byte	0x02, 0x09, 0x00, 0x00, 0x02, 0x02, 0x01, 0x00, 0x02, 0x05, 0x05, 0x00, 0x03, 0x07, 0x01, 0x01
        /*0010*/ 	.byte	0x02, 0x03, 0x00, 0x00, 0x02, 0x06, 0x01, 0x00, 0x04, 0x0b, 0x08, 0x00, 0x09, 0x00, 0x00, 0x00
        /*0020*/ 	.byte	0x00, 0x00, 0x00, 0x00


//--------------------- .nv.info._Z15grayscaleKernelPiS_i --------------------------
	.section	.nv.info._Z15grayscaleKernelPiS_i,"",@"SHT_CUDA_INFO"
	.sectionflags	@""
	.align	4


	//----- nvinfo : EIATTR_CUDA_API_VERSION
	.align		4
        /*0000*/ 	.byte	0x04, 0x37
        /*0002*/ 	.short	(.L_7 - .L_6)
.L_6:
        /*0004*/ 	.word	0x00000082


	//----- nvinfo : EIATTR_KPARAM_INFO
	.align		4
.L_7:
        /*0008*/ 	.byte	0x04, 0x17
        /*000a*/ 	.short	(.L_9 - .L_8)
.L_8:
        /*000c*/ 	.word	0x00000000
        /*0010*/ 	.short	0x0002
        /*0012*/ 	.short	0x0010
        /*0014*/ 	.byte	0x00, 0xf0, 0x11, 0x00


	//----- nvinfo : EIATTR_KPARAM_INFO
	.align		4
.L_9:
        /*0018*/ 	.byte	0x04, 0x17
        /*001a*/ 	.short	(.L_11 - .L_10)
.L_10:
        /*001c*/ 	.word	0x00000000
        /*0020*/ 	.short	0x0001
        /*0022*/ 	.short	0x0008
        /*0024*/ 	.byte	0x00, 0xf5, 0x21, 0x00


	//----- nvinfo : EIATTR_KPARAM_INFO
	.align		4
.L_11:
        /*0028*/ 	.byte	0x04, 0x17
        /*002a*/ 	.short	(.L_13 - .L_12)
.L_12:
        /*002c*/ 	.word	0x00000000
        /*0030*/ 	.short	0x0000
        /*0032*/ 	.short	0x0000
        /*0034*/ 	.byte	0x00, 0xf5, 0x21, 0x00


	//----- nvinfo : EIATTR_SPARSE_MMA_MASK
	.align		4
.L_13:
        /*0038*/ 	.byte	0x03, 0x50
        /*003a*/ 	.short	0x0000


	//----- nvinfo : EIATTR_MAXREG_COUNT
	.align		4
        /*003c*/ 	.byte	0x03, 0x1b
        /*003e*/ 	.short	0x00ff


	//----- nvinfo : EIATTR_MERCURY_ISA_VERSION
	.align		4
        /*0040*/ 	.byte	0x03, 0x5f
        /*0042*/ 	.short	0x0101


	//----- nvinfo : EIATTR_VRC_CTA_INIT_COUNT
	.align		4
        /*0044*/ 	.byte	0x02, 0x4a
	.zero		1
	.zero		1


	//----- nvinfo : EIATTR_EXIT_INSTR_OFFSETS
	.align		4
        /*0048*/ 	.byte	0x04, 0x1c
        /*004a*/ 	.short	(.L_15 - .L_14)


	//   ....[0]....
.L_14:
        /*004c*/ 	.word	0x00000070


	//   ....[1]....
        /*0050*/ 	.word	0x000001b0


	//----- nvinfo : EIATTR_CBANK_PARAM_SIZE
	.align		4
.L_15:
        /*0054*/ 	.byte	0x03, 0x19
        /*0056*/ 	.short	0x0014


	//----- nvinfo : EIATTR_PARAM_CBANK
	.align		4
        /*0058*/ 	.byte	0x04, 0x0a
        /*005a*/ 	.short	(.L_17 - .L_16)
	.align		4
.L_16:
        /*005c*/ 	.word	index@(.nv.constant0._Z15grayscaleKernelPiS_i)
        /*0060*/ 	.short	0x0380
        /*0062*/ 	.short	0x0014


	//----- nvinfo : EIATTR_SW_WAR
	.align		4
.L_17:
        /*0064*/ 	.byte	0x04, 0x36
        /*0066*/ 	.short	(.L_19 - .L_18)
.L_18:
        /*0068*/ 	.word	0x00000008
.L_19:


//--------------------- .nv.callgraph             --------------------------
	.section	.nv.callgraph,"",@"SHT_CUDA_CALLGRAPH"
	.align	4
	.sectionentsize	8
	.align		4
        /*0000*/ 	.word	0x00000000
	.align		4
        /*0004*/ 	.word	0xffffffff
	.align		4
        /*0008*/ 	.word	0x00000000
	.align		4
        /*000c*/ 	.word	0xfffffffe
	.align		4
        /*0010*/ 	.word	0x00000000
	.align		4
        /*0014*/ 	.word	0xfffffffd
	.align		4
        /*0018*/ 	.word	0x00000000
	.align		4
        /*001c*/ 	.word	0xfffffffc


//--------------------- .text._Z15grayscaleKernelPiS_i --------------------------
	.section	.text._Z15grayscaleKernelPiS_i,"ax",@progbits
	.align	128
        .global         _Z15grayscaleKernelPiS_i
        .type           _Z15grayscaleKernelPiS_i,@function
        .size           _Z15grayscaleKernelPiS_i,(.L_x_1 - _Z15grayscaleKernelPiS_i)
        .other          _Z15grayscaleKernelPiS_i,@"STO_CUDA_ENTRY STV_DEFAULT"
_Z15grayscaleKernelPiS_i:
.text._Z15grayscaleKernelPiS_i:
[----:B------:R-:W-:Y:S01]  /*0000*/  LDC R1, c[0x0][0x37c] ;  /* 0x0000df00ff017b82 */ /* 0x000fe20000000800 */
[----:B------:R-:W0:Y:S07]  /*0010*/  S2R R3, SR_TID.X ;  /* 0x0000000000037919 */ /* 0x000e2e0000002100 */
[----:B------:R-:W0:Y:S01]  /*0020*/  S2UR UR4, SR_CTAID.X ;  /* 0x00000000000479c3 */ /* 0x000e220000002500 */
[----:B------:R-:W1:Y:S07]  /*0030*/  LDCU UR5, c[0x0][0x390] ;  /* 0x00007200ff0577ac */ /* 0x000e6e0008000800 */
[----:B------:R-:W0:Y:S02]  /*0040*/  LDC R0, c[0x0][0x360] ;  /* 0x0000d800ff007b82 */ /* 0x000e240000000800 */
[----:B0-----:R-:W-:-:S05]  /*0050*/  IMAD R0, R0, UR4, R3 ;  /* 0x0000000400007c24 */ /* 0x001fca000f8e0203 */
[----:B-1----:R-:W-:-:S13]  /*0060*/  ISETP.GE.AND P0, PT, R0, UR5, PT ;  /* 0x0000000500007c0c */ /* 0x002fda000bf06270 */
[----:B------:R-:W-:Y:S05]  /*0070*/  @P0 EXIT ;  /* 0x000000000000094d */ /* 0x000fea0003800000 */
[----:B------:R-:W0:Y:S01]  /*0080*/  LDC.64 R2, c[0x0][0x380] ;  /* 0x0000e000ff027b82 */ /* 0x000e220000000a00 */
[----:B------:R-:W1:Y:S01]  /*0090*/  LDCU.64 UR4, c[0x0][0x358] ;  /* 0x00006b00ff0477ac */ /* 0x000e620008000a00 */
[----:B------:R-:W-:-:S05]  /*00a0*/  LEA R7, R0, R0, 0x1 ;  /* 0x0000000000077211 */ /* 0x000fca00078e08ff */
[----:B0-----:R-:W-:-:S05]  /*00b0*/  IMAD.WIDE R2, R7, 0x4, R2 ;  /* 0x0000000407027825 */ /* 0x001fca00078e0202 */
[----:B-1----:R-:W2:Y:S04]  /*00c0*/  LDG.E R4, desc[UR4][R2.64+0x4] ;  /* 0x0000040402047981 */ /* 0x002ea8000c1e1900 */
[----:B------:R-:W3:Y:S04]  /*00d0*/  LDG.E R0, desc[UR4][R2.64] ;  /* 0x0000000402007981 */ /* 0x000ee8000c1e1900 */
[----:B------:R-:W4:Y:S01]  /*00e0*/  LDG.E R6, desc[UR4][R2.64+0x8] ;  /* 0x0000080402067981 */ /* 0x000f22000c1e1900 */
[----:B--2---:R-:W-:Y:S02]  /*00f0*/  I2FP.F32.S32 R8, R4 ;  /* 0x0000000400087245 */ /* 0x004fe40000201400 */
[----:B------:R-:W0:Y:S01]  /*0100*/  LDC.64 R4, c[0x0][0x388] ;  /* 0x0000e200ff047b82 */ /* 0x000e220000000a00 */
[----:B---3--:R-:W-:-:S02]  /*0110*/  I2FP.F32.S32 R0, R0 ;  /* 0x0000000000007245 */ /* 0x008fc40000201400 */
[----:B------:R-:W-:Y:S01]  /*0120*/  FMUL R9, R8, 0.58700001239776611328 ;  /* 0x3f1645a208097820 */ /* 0x000fe20000400000 */
[----:B----4-:R-:W-:-:S03]  /*0130*/  I2FP.F32.S32 R11, R6 ;  /* 0x00000006000b7245 */ /* 0x010fc60000201400 */
[----:B------:R-:W-:-:S04]  /*0140*/  FFMA R0, R0, 0.29899999499320983887, R9 ;  /* 0x3e99168700007823 */ /* 0x000fc80000000009 */
[----:B------:R-:W-:-:S04]  /*0150*/  FFMA R0, R11, 0.11400000005960464478, R0 ;  /* 0x3de978d50b007823 */ /* 0x000fc80000000000 */
[----:B------:R-:W1:Y:S01]  /*0160*/  F2I.TRUNC.NTZ R9, R0 ;  /* 0x0000000000097305 */ /* 0x000e62000020f100 */
[----:B0-----:R-:W-:-:S05]  /*0170*/  IMAD.WIDE R4, R7, 0x4, R4 ;  /* 0x0000000407047825 */ /* 0x001fca00078e0204 */
[----:B-1----:R-:W-:Y:S04]  /*0180*/  STG.E desc[UR4][R4.64], R9 ;  /* 0x0000000904007986 */ /* 0x002fe8000c101904 */
[----:B------:R-:W-:Y:S04]  /*0190*/  STG.E desc[UR4][R4.64+0x4], R9 ;  /* 0x0000040904007986 */ /* 0x000fe8000c101904 */
[----:B------:R-:W-:Y:S01]  /*01a0*/  STG.E desc[UR4][R4.64+0x8], R9 ;  /* 0x0000080904007986 */ /* 0x000fe2000c101904 */
[----:B------:R-:W-:Y:S05]  /*01b0*/  EXIT ;  /* 0x000000000000794d */ /* 0x000fea0003800000 */
.L_x_0:
[----:B------:R-:W-:-:S00]  /*01c0*/  BRA `(.L_x_0) ;  /* 0xfffffffc00fc7947 */ /* 0x000fc0000383ffff */
[----:B------:R-:W-:-:S00]  /*01d0*/  NOP ;  /* 0x0000000000007918 */ /* 0x000fc00000000000 */
        /* <DEDUP_REMOVED lines=10> */
.L_x_1:


//--------------------- .nv.shared.reserved.0     --------------------------
	.section	.nv.shared.reserved.0,"aw",@nobits
	.weak		__nv_reservedSMEM_offset_0_alias
	.size		__nv_reservedSMEM_offset_0_alias, 0, 64
	.other		__nv_reservedSMEM_offset_0_alias,@"STO_CUDA_RESERVED_SHARED STV_DEFAULT"
__nv_reservedSMEM_offset_0_alias:
	.zero		0
	.zero		64


//--------------------- .nv.constant0._Z15grayscaleKernelPiS_i --------------------------
	.section	.nv.constant0._Z15grayscaleKernelPiS_i,"a",@progbits
	.sectionflags	@""
	.align	4
.nv.constant0._Z15grayscaleKernelPiS_i:
	.zero		916


//--------------------- SYMBOLS --------------------------

	.type		.nv.reservedSmem.offset0,@object
	.size		.nv.reservedSmem.offset0,0x4
